//
// Generated by NVIDIA NVVM Compiler
//
// Compiler Build ID: CL-36424714
// Cuda compilation tools, release 13.0, V13.0.88
// Based on NVVM 20.0.0
//

.version 9.0
.target sm_100
.address_size 64

	// .globl	_Z7fib_gpuPi

.visible .entry _Z7fib_gpuPi(
	.param .u64 .ptr .align 1 _Z7fib_gpuPi_param_0
)
{
	.reg .b32 	%r<4>;
	.reg .b64 	%rd<3>;

	ld.param.u64 	%rd1, [_Z7fib_gpuPi_param_0];
	cvta.to.global.u64 	%rd2, %rd1;
	ld.global.u32 	%r1, [%rd2+4];
	ld.global.u32 	%r2, [%rd2];
	add.s32 	%r3, %r2, %r1;
	st.global.u32 	[%rd2+4], %r3;
	st.global.u32 	[%rd2], %r1;
	ret;

}


// ===== COMPILED SASS (sm_100) =====

	.target	sm_100

	.elftype	@"ET_EXEC"


//--------------------- .note.nv.tkinfo           --------------------------
	.section	.note.nv.tkinfo,"",@"SHT_NOTE"
	.sectionflags	@"SHF_NOTE_NV_TKINFO"
	.tkinfo
        /*0018*/ 	.word	0x00000002
        /*0030*/ 	.string	""
        /*0030*/ 	.string	"ptxas"
        /*0030*/ 	.string	"Cuda compilation tools, release 13.0, V13.0.88"
        /*0030*/ 	.string	"Build cuda_13.0.r13.0/compiler.36424714_0"
        /*0030*/ 	.string	"-arch sm_100 -m 64 "



//--------------------- .note.nv.cuinfo           --------------------------
	.section	.note.nv.cuinfo,"",@"SHT_NOTE"
	.sectionflags	@"SHF_NOTE_NV_CUINFO"
        /*0018*/ 	.short	0x0002
        /*001a*/ 	.short	0x0064
        /*001c*/ 	.short	0x0082
	.zero		2


//--------------------- .nv.info                  --------------------------
	.section	.nv.info,"",@"SHT_CUDA_INFO"
	.align	4


	//----- nvinfo : EIATTR_REGCOUNT
	.align		4
        /*0000*/ 	.byte	0x04, 0x2f
        /*0002*/ 	.short	(.L_1 - .L_0)
	.align		4
.L_0:
        /*0004*/ 	.word	index@(_Z7fib_gpuPi)
        /*0008*/ 	.word	0x0000000a


	//----- nvinfo : EIATTR_FRAME_SIZE
	.align		4
.L_1:
        /*000c*/ 	.byte	0x04, 0x11
        /*000e*/ 	.short	(.L_3 - .L_2)
	.align		4
.L_2:
        /*0010*/ 	.word	index@(_Z7fib_gpuPi)
        /*0014*/ 	.word	0x00000000


	//----- nvinfo : EIATTR_MIN_STACK_SIZE
	.align		4
.L_3:
        /*0018*/ 	.byte	0x04, 0x12
        /*001a*/ 	.short	(.L_5 - .L_4)
	.align		4
.L_4:
        /*001c*/ 	.word	index@(_Z7fib_gpuPi)
        /*0020*/ 	.word	0x00000000
.L_5:


//--------------------- .nv.compat                --------------------------
	.section	.nv.compat,"",@"SHT_CUDA_COMPAT_INFO"
	.align	4
        /*0000*/ 	.byte	0x02, 0x09, 0x00, 0x00, 0x02, 0x02, 0x01, 0x00, 0x02, 0x05, 0x05, 0x00, 0x03, 0x07, 0x01, 0x01
        /*0010*/ 	.byte	0x02, 0x03, 0x00, 0x00, 0x02, 0x06, 0x01, 0x00, 0x04, 0x0b, 0x08, 0x00, 0x09, 0x00, 0x00, 0x00
        /*0020*/ 	.byte	0x00, 0x00, 0x00, 0x00


//--------------------- .nv.info._Z7fib_gpuPi     --------------------------
	.section	.nv.info._Z7fib_gpuPi,"",@"SHT_CUDA_INFO"
	.sectionflags	@""
	.align	4


	//----- nvinfo : EIATTR_CUDA_API_VERSION
	.align		4
        /*0000*/ 	.byte	0x04, 0x37
        /*0002*/ 	.short	(.L_7 - .L_6)
.L_6:
        /*0004*/ 	.word	0x00000082


	//----- nvinfo : EIATTR_KPARAM_INFO
	.align		4
.L_7:
        /*0008*/ 	.byte	0x04, 0x17
        /*000a*/ 	.short	(.L_9 - .L_8)
.L_8:
        /*000c*/ 	.word	0x00000000
        /*0010*/ 	.short	0x0000
        /*0012*/ 	.short	0x0000
        /*0014*/ 	.byte	0x00, 0xf5, 0x21, 0x00


	//----- nvinfo : EIATTR_SPARSE_MMA_MASK
	.align		4
.L_9:
        /*0018*/ 	.byte	0x03, 0x50
        /*001a*/ 	.short	0x0000


	//----- nvinfo : EIATTR_MAXREG_COUNT
	.align		4
        /*001c*/ 	.byte	0x03, 0x1b
        /*001e*/ 	.short	0x00ff


	//----- nvinfo : EIATTR_MERCURY_ISA_VERSION
	.align		4
        /*0020*/ 	.byte	0x03, 0x5f
        /*0022*/ 	.short	0x0101


	//----- nvinfo : EIATTR_VRC_CTA_INIT_COUNT
	.align		4
        /*0024*/ 	.byte	0x02, 0x4a
	.zero		1
	.zero		1


	//----- nvinfo : EIATTR_EXIT_INSTR_OFFSETS
	.align		4
        /*0028*/ 	.byte	0x04, 0x1c
        /*002a*/ 	.short	(.L_11 - .L_10)


	//   ....[0]....
.L_10:
        /*002c*/ 	.word	0x00000080


	//----- nvinfo : EIATTR_CBANK_PARAM_SIZE
	.align		4
.L_11:
        /*0030*/ 	.byte	0x03, 0x19
        /*0032*/ 	.short	0x0008


	//----- nvinfo : EIATTR_PARAM_CBANK
	.align		4
        /*0034*/ 	.byte	0x04, 0x0a
        /*0036*/ 	.short	(.L_13 - .L_12)
	.align		4
.L_12:
        /*0038*/ 	.word	index@(.nv.constant0._Z7fib_gpuPi)
        /*003c*/ 	.short	0x0380
        /*003e*/ 	.short	0x0008


	//----- nvinfo : EIATTR_SW_WAR
	.align		4
.L_13:
        /*0040*/ 	.byte	0x04, 0x36
        /*0042*/ 	.short	(.L_15 - .L_14)
.L_14:
        /*0044*/ 	.word	0x00000008
.L_15:


//--------------------- .nv.callgraph             --------------------------
	.section	.nv.callgraph,"",@"SHT_CUDA_CALLGRAPH"
	.align	4
	.sectionentsize	8
	.align		4
        /*0000*/ 	.word	0x00000000
	.align		4
        /*0004*/ 	.word	0xffffffff
	.align		4
        /*0008*/ 	.word	0x00000000
	.align		4
        /*000c*/ 	.word	0xfffffffe
	.align		4
        /*0010*/ 	.word	0x00000000
	.align		4
        /*0014*/ 	.word	0xfffffffd
	.align		4
        /*0018*/ 	.word	0x00000000
	.align		4
        /*001c*/ 	.word	0xfffffffc


//--------------------- .text._Z7fib_gpuPi        --------------------------
	.section	.text._Z7fib_gpuPi,"ax",@progbits
	.align	128
        .global         _Z7fib_gpuPi
        .type           _Z7fib_gpuPi,@function
        .size           _Z7fib_gpuPi,(.L_x_1 - _Z7fib_gpuPi)
        .other          _Z7fib_gpuPi,@"STO_CUDA_ENTRY STV_DEFAULT"
_Z7fib_gpuPi:
.text._Z7fib_gpuPi:
[----:B------:R-:W-:Y:S08]  /*0000*/  LDC R1, c[0x0][0x37c] ;  /* 0x0000df00ff017b82 */ /* 0x000ff00000000800 */
[----:B------:R-:W0:Y:S01]  /*0010*/  LDC.64 R2, c[0x0][0x380] ;  /* 0x0000e000ff027b82 */ /* 0x000e220000000a00 */
[----:B------:R-:W0:Y:S02]  /*0020*/  LDCU.64 UR4, c[0x0][0x358] ;  /* 0x00006b00ff0477ac */ /* 0x000e240008000a00 */
[----:B0-----:R-:W2:Y:S04]  /*0030*/  LDG.E R5, desc[UR4][R2.64+0x4] ;  /* 0x0000040402057981 */ /* 0x001ea8000c1e1900 */
[----:B------:R-:W3:Y:S04]  /*0040*/  LDG.E R0, desc[UR4][R2.64] ;  /* 0x0000000402007981 */ /* 0x000ee8000c1e1900 */
[----:B--2---:R-:W-:Y:S01]  /*0050*/  STG.E desc[UR4][R2.64], R5 ;  /* 0x0000000502007986 */ /* 0x004fe2000c101904 */
[----:B---3--:R-:W-:-:S05]  /*0060*/  IADD3 R7, PT, PT, R5, R0, RZ ;  /* 0x0000000005077210 */ /* 0x008fca0007ffe0ff */
[----:B------:R-:W-:Y:S01]  /*0070*/  STG.E desc[UR4][R2.64+0x4], R7 ;  /* 0x0000040702007986 */ /* 0x000fe2000c101904 */
[----:B------:R-:W-:Y:S05]  /*0080*/  EXIT ;  /* 0x000000000000794d */ /* 0x000fea0003800000 */
.L_x_0:
[----:B------:R-:W-:-:S00]  /*0090*/  BRA `(.L_x_0) ;  /* 0xfffffffc00fc7947 */ /* 0x000fc0000383ffff */
[----:B------:R-:W-:-:S00]  /*00a0*/  NOP ;  /* 0x0000000000007918 */ /* 0x000fc00000000000 */
        /* <DEDUP_REMOVED lines=13> */
.L_x_1:


//--------------------- .nv.shared.reserved.0     --------------------------
	.section	.nv.shared.reserved.0,"aw",@nobits
	.weak		__nv_reservedSMEM_offset_0_alias
	.size		__nv_reservedSMEM_offset_0_alias, 0, 64
	.other		__nv_reservedSMEM_offset_0_alias,@"STO_CUDA_RESERVED_SHARED STV_DEFAULT"
__nv_reservedSMEM_offset_0_alias:
	.zero		0
	.zero		64


//--------------------- .nv.constant0._Z7fib_gpuPi --------------------------
	.section	.nv.constant0._Z7fib_gpuPi,"a",@progbits
	.sectionflags	@""
	.align	4
.nv.constant0._Z7fib_gpuPi:
	.zero		904


//--------------------- SYMBOLS --------------------------

	.type		.nv.reservedSmem.offset0,@object
	.size		.nv.reservedSmem.offset0,0x4
